		.version        2.1
		.target         sm_10
		.entry   KERN ( .param .u32 N,	.param .align 8 .u64 vect)
		{
		.reg    .u32    max,indx;
		.reg	.u64	ptr,indx2;
		.reg    .pred   out;
		.reg    .f32    x, val, tmp;

		ld.param.u32    max, [N];	// max = N
		ld.param.u64    ptr, [vect];	// ptr = vect;
		mov.b32         indx, %tid.x;	// indx = threadIdx.x
		setp.ge.u32     out,indx,max;	// if(indx > max)
@out   		bra             END;		//		goto END:
		shl.b32         indx,indx,2;	// indx *= 4;
		cvt.u64.u32	indx2,indx;	// indx2 = (long)int
		add.u64         ptr,ptr,indx2;	// ptr += indx2;
		mov.f32         val,1.0;	// val = 1.0
		ld.global.f32   x,[ptr];	// x = *ptr
		mul.f32         tmp,x,4.0;	// tmp = 4 * x;
		add.f32         val,val,tmp;	// val += tmp
		mul.f32         x,x,x;		// x = x * x
		mul.f32         tmp,x,2.0;	// tmp = 2 * x
		add.f32         val, val, tmp;	// val += tmp
		st.global.f32   [ptr],val;	// *ptr = val
END:    	exit;				// return
		}




// ===== COMPILED SASS (sm_100) =====

	.target	sm_100

	.elftype	@"ET_EXEC"


//--------------------- .note.nv.tkinfo           --------------------------
	.section	.note.nv.tkinfo,"",@"SHT_NOTE"
	.sectionflags	@"SHF_NOTE_NV_TKINFO"
	.tkinfo
        /*0018*/ 	.word	0x00000002
        /*0030*/ 	.string	""
        /*0030*/ 	.string	"ptxas"
        /*0030*/ 	.string	"Cuda compilation tools, release 13.0, V13.0.88"
        /*0030*/ 	.string	"Build cuda_13.0.r13.0/compiler.36424714_0"
        /*0030*/ 	.string	"-arch sm_100 "



//--------------------- .note.nv.cuinfo           --------------------------
	.section	.note.nv.cuinfo,"",@"SHT_NOTE"
	.sectionflags	@"SHF_NOTE_NV_CUINFO"
        /*0018*/ 	.short	0x0002
        /*001a*/ 	.short	0x000a
        /*001c*/ 	.short	0x0082
	.zero		2


//--------------------- .nv.info                  --------------------------
	.section	.nv.info,"",@"SHT_CUDA_INFO"
	.align	4


	//----- nvinfo : EIATTR_REGCOUNT
	.align		4
        /*0000*/ 	.byte	0x04, 0x2f
        /*0002*/ 	.short	(.L_1 - .L_0)
	.align		4
.L_0:
        /*0004*/ 	.word	index@(KERN)
        /*0008*/ 	.word	0x00000008


	//----- nvinfo : EIATTR_FRAME_SIZE
	.align		4
.L_1:
        /*000c*/ 	.byte	0x04, 0x11
        /*000e*/ 	.short	(.L_3 - .L_2)
	.align		4
.L_2:
        /*0010*/ 	.word	index@(KERN)
        /*0014*/ 	.word	0x00000000


	//----- nvinfo : EIATTR_MIN_STACK_SIZE
	.align		4
.L_3:
        /*0018*/ 	.byte	0x04, 0x12
        /*001a*/ 	.short	(.L_5 - .L_4)
	.align		4
.L_4:
        /*001c*/ 	.word	index@(KERN)
        /*0020*/ 	.word	0x00000000
.L_5:


//--------------------- .nv.compat                --------------------------
	.section	.nv.compat,"",@"SHT_CUDA_COMPAT_INFO"
	.align	4
        /*0000*/ 	.byte	0x02, 0x09, 0x00, 0x00, 0x02, 0x02, 0x01, 0x00, 0x02, 0x05, 0x05, 0x00, 0x03, 0x07, 0x01, 0x01
        /*0010*/ 	.byte	0x02, 0x03, 0x00, 0x00, 0x02, 0x06, 0x01, 0x00, 0x04, 0x0b, 0x08, 0x00, 0x09, 0x00, 0x00, 0x00
        /*0020*/ 	.byte	0x00, 0x00, 0x00, 0x00


//--------------------- .nv.info.KERN             --------------------------
	.section	.nv.info.KERN,"",@"SHT_CUDA_INFO"
	.sectionflags	@""
	.align	4


	//----- nvinfo : EIATTR_CUDA_API_VERSION
	.align		4
        /*0000*/ 	.byte	0x04, 0x37
        /*0002*/ 	.short	(.L_7 - .L_6)
.L_6:
        /*0004*/ 	.word	0x00000082


	//----- nvinfo : EIATTR_KPARAM_INFO
	.align		4
.L_7:
        /*0008*/ 	.byte	0x04, 0x17
        /*000a*/ 	.short	(.L_9 - .L_8)
.L_8:
        /*000c*/ 	.word	0x00000000
        /*0010*/ 	.short	0x0001
        /*0012*/ 	.short	0x0008
        /*0014*/ 	.byte	0x00, 0xf0, 0x21, 0x00


	//----- nvinfo : EIATTR_KPARAM_INFO
	.align		4
.L_9:
        /*0018*/ 	.byte	0x04, 0x17
        /*001a*/ 	.short	(.L_11 - .L_10)
.L_10:
        /*001c*/ 	.word	0x00000000
        /*0020*/ 	.short	0x0000
        /*0022*/ 	.short	0x0000
        /*0024*/ 	.byte	0x00, 0xf0, 0x11, 0x00


	//----- nvinfo : EIATTR_SPARSE_MMA_MASK
	.align		4
.L_11:
        /*0028*/ 	.byte	0x03, 0x50
        /*002a*/ 	.short	0x0000


	//----- nvinfo : EIATTR_MAXREG_COUNT
	.align		4
        /*002c*/ 	.byte	0x03, 0x1b
        /*002e*/ 	.short	0x00ff


	//----- nvinfo : EIATTR_MERCURY_ISA_VERSION
	.align		4
        /*0030*/ 	.byte	0x03, 0x5f
        /*0032*/ 	.short	0x0101


	//----- nvinfo : EIATTR_VRC_CTA_INIT_COUNT
	.align		4
        /*0034*/ 	.byte	0x02, 0x4a
	.zero		1
	.zero		1


	//----- nvinfo : EIATTR_EXIT_INSTR_OFFSETS
	.align		4
        /*0038*/ 	.byte	0x04, 0x1c
        /*003a*/ 	.short	(.L_13 - .L_12)


	//   ....[0]....
.L_12:
        /*003c*/ 	.word	0x00000040


	//   ....[1]....
        /*0040*/ 	.word	0x000000f0


	//----- nvinfo : EIATTR_CBANK_PARAM_SIZE
	.align		4
.L_13:
        /*0044*/ 	.byte	0x03, 0x19
        /*0046*/ 	.short	0x0010


	//----- nvinfo : EIATTR_PARAM_CBANK
	.align		4
        /*0048*/ 	.byte	0x04, 0x0a
        /*004a*/ 	.short	(.L_15 - .L_14)
	.align		4
.L_14:
        /*004c*/ 	.word	index@(.nv.constant0.KERN)
        /*0050*/ 	.short	0x0380
        /*0052*/ 	.short	0x0010


	//----- nvinfo : EIATTR_SW_WAR
	.align		4
.L_15:
        /*0054*/ 	.byte	0x04, 0x36
        /*0056*/ 	.short	(.L_17 - .L_16)
.L_16:
        /*0058*/ 	.word	0x00000008
.L_17:


//--------------------- .nv.callgraph             --------------------------
	.section	.nv.callgraph,"",@"SHT_CUDA_CALLGRAPH"
	.align	4
	.sectionentsize	8
	.align		4
        /*0000*/ 	.word	0x00000000
	.align		4
        /*0004*/ 	.word	0xffffffff
	.align		4
        /*0008*/ 	.word	0x00000000
	.align		4
        /*000c*/ 	.word	0xfffffffe
	.align		4
        /*0010*/ 	.word	0x00000000
	.align		4
        /*0014*/ 	.word	0xfffffffd
	.align		4
        /*0018*/ 	.word	0x00000000
	.align		4
        /*001c*/ 	.word	0xfffffffc


//--------------------- .text.KERN                --------------------------
	.section	.text.KERN,"ax",@progbits
	.align	128
.text.KERN:
        .type           KERN,@function
        .size           KERN,(.L_x_1 - KERN)
        .other          KERN,@"STO_CUDA_ENTRY STV_DEFAULT"
KERN:
[----:B------:R-:W-:Y:S01]  /*0000*/  LDC R1, c[0x0][0x37c] ;  /* 0x0000df00ff017b82 */ /* 0x000fe20000000800 */
[----:B------:R-:W0:Y:S01]  /*0010*/  S2R R2, SR_TID.X ;  /* 0x0000000000027919 */ /* 0x000e220000002100 */
[----:B------:R-:W0:Y:S02]  /*0020*/  LDCU UR4, c[0x0][0x380] ;  /* 0x00007000ff0477ac */ /* 0x000e240008000800 */
[----:B0-----:R-:W-:-:S13]  /*0030*/  ISETP.GE.U32.AND P0, PT, R2, UR4, PT ;  /* 0x0000000402007c0c */ /* 0x001fda000bf06070 */
[----:B------:R-:W-:Y:S05]  /*0040*/  @P0 EXIT ;  /* 0x000000000000094d */ /* 0x000fea0003800000 */
[----:B------:R-:W0:Y:S01]  /*0050*/  LDCU.64 UR6, c[0x0][0x388] ;  /* 0x00007100ff0677ac */ /* 0x000e220008000a00 */
[----:B------:R-:W1:Y:S01]  /*0060*/  LDCU.64 UR4, c[0x0][0x358] ;  /* 0x00006b00ff0477ac */ /* 0x000e620008000a00 */
[----:B0-----:R-:W-:-:S04]  /*0070*/  LEA R2, P0, R2, UR6, 0x2 ;  /* 0x0000000602027c11 */ /* 0x001fc8000f8010ff */
[----:B------:R-:W-:-:S05]  /*0080*/  IADD3.X R3, PT, PT, RZ, UR7, RZ, P0, !PT ;  /* 0x00000007ff037c10 */ /* 0x000fca00087fe4ff */
[----:B-1----:R-:W2:Y:S01]  /*0090*/  LDG.E R0, desc[UR4][R2.64] ;  /* 0x0000000402007981 */ /* 0x002ea2000c1e1900 */
[----:B------:R-:W-:-:S05]  /*00a0*/  HFMA2 R5, -RZ, RZ, 2.25, 0 ;  /* 0x40800000ff057431 */ /* 0x000fca00000001ff */
[C---:B--2---:R-:W-:Y:S01]  /*00b0*/  FFMA.FTZ R4, R0.reuse, R5, 1 ;  /* 0x3f80000000047423 */ /* 0x044fe20000010005 */
[----:B------:R-:W-:-:S04]  /*00c0*/  FMUL.FTZ R5, R0, R0 ;  /* 0x0000000000057220 */ /* 0x000fc80000410000 */
[----:B------:R-:W-:-:S05]  /*00d0*/  FFMA.FTZ R5, R5, 2, R4 ;  /* 0x4000000005057823 */ /* 0x000fca0000010004 */
[----:B------:R-:W-:Y:S01]  /*00e0*/  STG.E desc[UR4][R2.64], R5 ;  /* 0x0000000502007986 */ /* 0x000fe2000c101904 */
[----:B------:R-:W-:Y:S05]  /*00f0*/  EXIT ;  /* 0x000000000000794d */ /* 0x000fea0003800000 */
.L_x_0:
[----:B------:R-:W-:-:S00]  /*0100*/  BRA `(.L_x_0) ;  /* 0xfffffffc00fc7947 */ /* 0x000fc0000383ffff */
[----:B------:R-:W-:-:S00]  /*0110*/  NOP ;  /* 0x0000000000007918 */ /* 0x000fc00000000000 */
        /* <DEDUP_REMOVED lines=14> */
.L_x_1:


//--------------------- .nv.shared.reserved.0     --------------------------
	.section	.nv.shared.reserved.0,"aw",@nobits
	.weak		__nv_reservedSMEM_offset_0_alias
	.size		__nv_reservedSMEM_offset_0_alias, 0, 64
	.other		__nv_reservedSMEM_offset_0_alias,@"STO_CUDA_RESERVED_SHARED STV_DEFAULT"
__nv_reservedSMEM_offset_0_alias:
	.zero		0
	.zero		64


//--------------------- .nv.constant0.KERN        --------------------------
	.section	.nv.constant0.KERN,"a",@progbits
	.sectionflags	@""
	.align	4
.nv.constant0.KERN:
	.zero		912


//--------------------- SYMBOLS --------------------------

	.type		.nv.reservedSmem.offset0,@object
	.size		.nv.reservedSmem.offset0,0x4
